	.headerflags	@"EF_CUDA_TEXMODE_UNIFIED EF_CUDA_64BIT_ADDRESS EF_CUDA_ACCELERATORS EF_CUDA_SM90 EF_CUDA_VIRTUAL_SM(EF_CUDA_SM90)"
	.elftype	@"ET_EXEC"


//--------------------- .nv.info                  --------------------------
	.section	.nv.info,"",@"SHT_CUDA_INFO"
	.align	4


	//----- nvinfo : EIATTR_REGCOUNT
	.align		4
        /*0000*/ 	.byte	0x04, 0x2f
        /*0002*/ 	.short	(.L_3 - .L_2)
	.align		4
.L_2:
        /*0004*/ 	.word	index@(triton_poi_fused__native_batch_norm_legit_no_training_convolution_hardtanh_12)
        /*0008*/ 	.word	0x00000020


	//----- nvinfo : EIATTR_MIN_STACK_SIZE
	.align		4
.L_3:
        /*000c*/ 	.byte	0x04, 0x12
        /*000e*/ 	.short	(.L_5 - .L_4)
	.align		4
.L_4:
        /*0010*/ 	.word	index@(triton_poi_fused__native_batch_norm_legit_no_training_convolution_hardtanh_12)
        /*0014*/ 	.word	0x00000000


	//----- nvinfo : EIATTR_FRAME_SIZE
	.align		4
.L_5:
        /*0018*/ 	.byte	0x04, 0x11
        /*001a*/ 	.short	(.L_7 - .L_6)
	.align		4
.L_6:
        /*001c*/ 	.word	index@(triton_poi_fused__native_batch_norm_legit_no_training_convolution_hardtanh_12)
        /*0020*/ 	.word	0x00000000


	//----- nvinfo : EIATTR_MIN_STACK_SIZE
	.align		4
.L_7:
        /*0024*/ 	.byte	0x04, 0x12
        /*0026*/ 	.short	(.L_9 - .L_8)
	.align		4
.L_8:
        /*0028*/ 	.word	index@(triton_poi_fused__native_batch_norm_legit_no_training_convolution_hardtanh_12)
        /*002c*/ 	.word	0x00000000
.L_9:


//--------------------- .nv.info.triton_poi_fused__native_batch_norm_legit_no_training_convolution_hardtanh_12 --------------------------
	.section	.nv.info.triton_poi_fused__native_batch_norm_legit_no_training_convolution_hardtanh_12,"",@"SHT_CUDA_INFO"
	.sectionflags	@""
	.align	4


	//----- nvinfo : EIATTR_CUDA_API_VERSION
	.align		4
        /*0000*/ 	.byte	0x04, 0x37
        /*0002*/ 	.short	(.L_11 - .L_10)
.L_10:
        /*0004*/ 	.word	0x0000007c


	//----- nvinfo : EIATTR_KPARAM_INFO
	.align		4
.L_11:
        /*0008*/ 	.byte	0x04, 0x17
        /*000a*/ 	.short	(.L_13 - .L_12)
.L_12:
        /*000c*/ 	.word	0x00000000
        /*0010*/ 	.short	0x0007
        /*0012*/ 	.short	0x0038
        /*0014*/ 	.byte	0x00, 0xf0, 0x11, 0x00


	//----- nvinfo : EIATTR_KPARAM_INFO
	.align		4
.L_13:
        /*0018*/ 	.byte	0x04, 0x17
        /*001a*/ 	.short	(.L_15 - .L_14)
.L_14:
        /*001c*/ 	.word	0x00000000
        /*0020*/ 	.short	0x0006
        /*0022*/ 	.short	0x0030
        /*0024*/ 	.byte	0x00, 0xf4, 0x21, 0x00


	//----- nvinfo : EIATTR_KPARAM_INFO
	.align		4
.L_15:
        /*0028*/ 	.byte	0x04, 0x17
        /*002a*/ 	.short	(.L_17 - .L_16)
.L_16:
        /*002c*/ 	.word	0x00000000
        /*0030*/ 	.short	0x0005
        /*0032*/ 	.short	0x0028
        /*0034*/ 	.byte	0x00, 0xf4, 0x21, 0x00


	//----- nvinfo : EIATTR_KPARAM_INFO
	.align		4
.L_17:
        /*0038*/ 	.byte	0x04, 0x17
        /*003a*/ 	.short	(.L_19 - .L_18)
.L_18:
        /*003c*/ 	.word	0x00000000
        /*0040*/ 	.short	0x0004
        /*0042*/ 	.short	0x0020
        /*0044*/ 	.byte	0x00, 0xf4, 0x21, 0x00


	//----- nvinfo : EIATTR_KPARAM_INFO
	.align		4
.L_19:
        /*0048*/ 	.byte	0x04, 0x17
        /*004a*/ 	.short	(.L_21 - .L_20)
.L_20:
        /*004c*/ 	.word	0x00000000
        /*0050*/ 	.short	0x0003
        /*0052*/ 	.short	0x0018
        /*0054*/ 	.byte	0x00, 0xf4, 0x21, 0x00


	//----- nvinfo : EIATTR_KPARAM_INFO
	.align		4
.L_21:
        /*0058*/ 	.byte	0x04, 0x17
        /*005a*/ 	.short	(.L_23 - .L_22)
.L_22:
        /*005c*/ 	.word	0x00000000
        /*0060*/ 	.short	0x0002
        /*0062*/ 	.short	0x0010
        /*0064*/ 	.byte	0x00, 0xf4, 0x21, 0x00


	//----- nvinfo : EIATTR_KPARAM_INFO
	.align		4
.L_23:
        /*0068*/ 	.byte	0x04, 0x17
        /*006a*/ 	.short	(.L_25 - .L_24)
.L_24:
        /*006c*/ 	.word	0x00000000
        /*0070*/ 	.short	0x0001
        /*0072*/ 	.short	0x0008
        /*0074*/ 	.byte	0x00, 0xf4, 0x21, 0x00


	//----- nvinfo : EIATTR_KPARAM_INFO
	.align		4
.L_25:
        /*0078*/ 	.byte	0x04, 0x17
        /*007a*/ 	.short	(.L_27 - .L_26)
.L_26:
        /*007c*/ 	.word	0x00000000
        /*0080*/ 	.short	0x0000
        /*0082*/ 	.short	0x0000
        /*0084*/ 	.byte	0x00, 0xf4, 0x21, 0x00


	//----- nvinfo : EIATTR_SPARSE_MMA_MASK
	.align		4
.L_27:
        /*0088*/ 	.byte	0x03, 0x50
        /*008a*/ 	.short	0x0000


	//----- nvinfo : EIATTR_MAXREG_COUNT
	.align		4
        /*008c*/ 	.byte	0x03, 0x1b
        /*008e*/ 	.short	0x00ff


	//----- nvinfo : EIATTR_EXIT_INSTR_OFFSETS
	.align		4
        /*0090*/ 	.byte	0x04, 0x1c
        /*0092*/ 	.short	(.L_29 - .L_28)


	//   ....[0]....
.L_28:
        /*0094*/ 	.word	0x00000930


	//----- nvinfo : EIATTR_REQNTID
	.align		4
.L_29:
        /*0098*/ 	.byte	0x04, 0x10
        /*009a*/ 	.short	(.L_31 - .L_30)
.L_30:
        /*009c*/ 	.word	0x00000080
        /*00a0*/ 	.word	0x00000001
        /*00a4*/ 	.word	0x00000001


	//----- nvinfo : EIATTR_CBANK_PARAM_SIZE
	.align		4
.L_31:
        /*00a8*/ 	.byte	0x03, 0x19
        /*00aa*/ 	.short	0x003c


	//----- nvinfo : EIATTR_PARAM_CBANK
	.align		4
        /*00ac*/ 	.byte	0x04, 0x0a
        /*00ae*/ 	.short	(.L_33 - .L_32)
	.align		4
.L_32:
        /*00b0*/ 	.word	index@(.nv.constant0.triton_poi_fused__native_batch_norm_legit_no_training_convolution_hardtanh_12)
        /*00b4*/ 	.short	0x0210
        /*00b6*/ 	.short	0x003c


	//----- nvinfo : EIATTR_SW_WAR
	.align		4
.L_33:
        /*00b8*/ 	.byte	0x04, 0x36
        /*00ba*/ 	.short	(.L_35 - .L_34)
.L_34:
        /*00bc*/ 	.word	0x00000008
.L_35:


//--------------------- .nv.callgraph             --------------------------
	.section	.nv.callgraph,"",@"SHT_CUDA_CALLGRAPH"
	.align	4
	.sectionentsize	8
	.align		4
        /*0000*/ 	.word	0x00000000
	.align		4
        /*0004*/ 	.word	0xffffffff
	.align		4
        /*0008*/ 	.word	0x00000000
	.align		4
        /*000c*/ 	.word	0xfffffffe
	.align		4
        /*0010*/ 	.word	0x00000000
	.align		4
        /*0014*/ 	.word	0xfffffffd
	.align		4
        /*0018*/ 	.word	0x00000000
	.align		4
        /*001c*/ 	.word	0xfffffffc


//--------------------- .nv.constant4             --------------------------
	.section	.nv.constant4,"a",@progbits
	.align	8
	.align		8
.nv.constant4:
        /*0000*/ 	.dword	_$_str
	.align		8
        /*0008*/ 	.dword	_$_str_$_2


//--------------------- .text.triton_poi_fused__native_batch_norm_legit_no_training_convolution_hardtanh_12 --------------------------
	.section	.text.triton_poi_fused__native_batch_norm_legit_no_training_convolution_hardtanh_12,"ax",@progbits
	.align	128
        .global         triton_poi_fused__native_batch_norm_legit_no_training_convolution_hardtanh_12
        .type           triton_poi_fused__native_batch_norm_legit_no_training_convolution_hardtanh_12,@function
        .size           triton_poi_fused__native_batch_norm_legit_no_training_convolution_hardtanh_12,(.L_x_1 - triton_poi_fused__native_batch_norm_legit_no_training_convolution_hardtanh_12)
        .other          triton_poi_fused__native_batch_norm_legit_no_training_convolution_hardtanh_12,@"STO_CUDA_ENTRY STV_DEFAULT"
triton_poi_fused__native_batch_norm_legit_no_training_convolution_hardtanh_12:
.text.triton_poi_fused__native_batch_norm_legit_no_training_convolution_hardtanh_12:
[----:B------:R-:W-:Y:S01]  /*0000*/  LDC R1, c[0x0][0x28] ;  /* 0x00000a00ff017b82 */ /* 0x000fe20000000800 */
[----:B------:R-:W1:Y:S07]  /*0010*/  S2R R0, SR_TID.X ;  /* 0x0000000000007919 */ /* 0x000e6e0000002100 */
[----:B------:R-:W2:Y:S01]  /*0020*/  LDC.64 R6, c[0x0][0x228] ;  /* 0x00008a00ff067b82 */ /* 0x000ea20000000a00 */
[----:B------:R-:W-:Y:S01]  /*0030*/  ULDC.64 UR4, c[0x0][0x208] ;  /* 0x0000820000047ab9 */ /* 0x000fe20000000a00 */
[----:B------:R-:W3:Y:S06]  /*0040*/  S2R R5, SR_CTAID.X ;  /* 0x0000000000057919 */ /* 0x000eec0000002500 */
[----:B------:R-:W4:Y:S08]  /*0050*/  LDC.64 R28, c[0x0][0x218] ;  /* 0x00008600ff1c7b82 */ /* 0x000f300000000a00 */
[----:B------:R-:W5:Y:S08]  /*0060*/  LDC.64 R26, c[0x0][0x220] ;  /* 0x00008800ff1a7b82 */ /* 0x000f700000000a00 */
[----:B------:R-:W4:Y:S01]  /*0070*/  LDC.64 R22, c[0x0][0x230] ;  /* 0x00008c00ff167b82 */ /* 0x000f220000000a00 */
[----:B-1----:R-:W-:-:S07]  /*0080*/  IMAD.SHL.U32 R0, R0, 0x4, RZ ;  /* 0x0000000400007824 */ /* 0x002fce00078e00ff */
[----:B------:R-:W1:Y:S01]  /*0090*/  LDC.64 R20, c[0x0][0x238] ;  /* 0x00008e00ff147b82 */ /* 0x000e620000000a00 */
[----:B---3--:R-:W-:Y:S02]  /*00a0*/  SHF.R.S32.HI R3, RZ, 0x15, R5 ;  /* 0x00000015ff037819 */ /* 0x008fe40000011405 */
[----:B------:R-:W-:Y:S02]  /*00b0*/  LOP3.LUT R0, R0, 0x1fc, RZ, 0xc0, !PT ;  /* 0x000001fc00007812 */ /* 0x000fe400078ec0ff */
[----:B------:R-:W-:-:S03]  /*00c0*/  SGXT R3, R3, 0x1 ;  /* 0x000000010303781a */ /* 0x000fc60000000200 */
[----:B------:R-:W-:-:S05]  /*00d0*/  IMAD R2, R5, 0x400, R0 ;  /* 0x0000040005027824 */ /* 0x000fca00078e0200 */
[----:B------:R-:W-:-:S04]  /*00e0*/  LEA.HI R3, R3, R2, RZ, 0x8 ;  /* 0x0000000203037211 */ /* 0x000fc800078f40ff */
[----:B------:R-:W-:Y:S02]  /*00f0*/  SHF.R.S32.HI R9, RZ, 0x8, R3 ;  /* 0x00000008ff097819 */ /* 0x000fe40000011403 */
[----:B------:R-:W-:Y:S02]  /*0100*/  IADD3 R3, R3, 0x200, RZ ;  /* 0x0000020003037810 */ /* 0x000fe40007ffe0ff */
[----:B------:R-:W-:Y:S02]  /*0110*/  LEA.HI R0, R9, R9, RZ, 0x9 ;  /* 0x0000000909007211 */ /* 0x000fe400078f48ff */
[----:B------:R-:W-:Y:S02]  /*0120*/  SHF.R.S32.HI R3, RZ, 0x8, R3 ;  /* 0x00000008ff037819 */ /* 0x000fe40000011403 */
[----:B------:R-:W-:Y:S02]  /*0130*/  LOP3.LUT R0, R0, 0xfffffe00, RZ, 0xc0, !PT ;  /* 0xfffffe0000007812 */ /* 0x000fe400078ec0ff */
[----:B------:R-:W-:-:S03]  /*0140*/  LEA.HI R4, R3, R3, RZ, 0x9 ;  /* 0x0000000303047211 */ /* 0x000fc600078f48ff */
[----:B------:R-:W-:Y:S01]  /*0150*/  IMAD.IADD R9, R9, 0x1, -R0 ;  /* 0x0000000109097824 */ /* 0x000fe200078e0a00 */
[----:B------:R-:W-:-:S03]  /*0160*/  LOP3.LUT R4, R4, 0xfffffe00, RZ, 0xc0, !PT ;  /* 0xfffffe0004047812 */ /* 0x000fc600078ec0ff */
[----:B--2---:R-:W-:Y:S01]  /*0170*/  IMAD.WIDE R12, R9, 0x4, R6 ;  /* 0x00000004090c7825 */ /* 0x004fe200078e0206 */
[----:B------:R-:W-:-:S04]  /*0180*/  IADD3 R5, R3, -R4, RZ ;  /* 0x8000000403057210 */ /* 0x000fc80007ffe0ff */
[----:B------:R-:W2:Y:S01]  /*0190*/  LDG.E.EL R19, desc[UR4][R12.64] ;  /* 0x000000040c137981 */ /* 0x000ea2000c2e1900 */
[----:B------:R-:W-:Y:S02]  /*01a0*/  IMAD.WIDE R24, R5, 0x4, R6 ;  /* 0x0000000405187825 */ /* 0x000fe400078e0206 */
[----:B------:R-:W3:Y:S04]  /*01b0*/  LDC.64 R6, c[0x0][0x210] ;  /* 0x00008400ff067b82 */ /* 0x000ee80000000a00 */
[----:B------:R-:W2:Y:S01]  /*01c0*/  LDG.E.EL R24, desc[UR4][R24.64] ;  /* 0x0000000418187981 */ /* 0x000ea2000c2e1900 */
[----:B----4-:R-:W-:-:S05]  /*01d0*/  IMAD.WIDE R10, R9, 0x4, R28 ;  /* 0x00000004090a7825 */ /* 0x010fca00078e021c */
[----:B------:R5:W4:Y:S01]  /*01e0*/  LDG.E.EL R18, desc[UR4][R10.64] ;  /* 0x000000040a127981 */ /* 0x000b22000c2e1900 */
[----:B0-----:R-:W-:-:S04]  /*01f0*/  IMAD.WIDE R16, R9, 0x4, R22 ;  /* 0x0000000409107825 */ /* 0x001fc800078e0216 */
[----:B------:R-:W-:Y:S02]  /*0200*/  IMAD.WIDE R28, R5, 0x4, R28 ;  /* 0x00000004051c7825 */ /* 0x000fe400078e021c */
[----:B------:R-:W4:Y:S02]  /*0210*/  LDG.E.EL R16, desc[UR4][R16.64] ;  /* 0x0000000410107981 */ /* 0x000f24000c2e1900 */
[C---:B-----5:R-:W-:Y:S02]  /*0220*/  IMAD.WIDE R10, R9.reuse, 0x4, R26 ;  /* 0x00000004090a7825 */ /* 0x060fe400078e021a */
[----:B------:R0:W5:Y:S02]  /*0230*/  LDG.E.EL R3, desc[UR4][R28.64] ;  /* 0x000000041c037981 */ /* 0x000164000c2e1900 */
[----:B---3--:R-:W-:Y:S02]  /*0240*/  IMAD.WIDE R6, R2, 0x4, R6 ;  /* 0x0000000402067825 */ /* 0x008fe400078e0206 */
[----:B------:R-:W3:Y:S04]  /*0250*/  LDG.E.EL R4, desc[UR4][R10.64] ;  /* 0x000000040a047981 */ /* 0x000ee8000c2e1900 */
[----:B------:R-:W4:Y:S01]  /*0260*/  LDG.E.128 R12, desc[UR4][R6.64] ;  /* 0x00000004060c7981 */ /* 0x000f22000c1e1d00 */
[----:B-1----:R-:W-:-:S04]  /*0270*/  IMAD.WIDE R8, R9, 0x4, R20 ;  /* 0x0000000409087825 */ /* 0x002fc800078e0214 */
[C---:B------:R-:W-:Y:S01]  /*0280*/  IMAD.WIDE R26, R5.reuse, 0x4, R26 ;  /* 0x00000004051a7825 */ /* 0x040fe200078e021a */
[----:B------:R-:W3:Y:S04]  /*0290*/  LDG.E.EL R17, desc[UR4][R8.64] ;  /* 0x0000000408117981 */ /* 0x000ee8000c2e1900 */
[----:B------:R-:W5:Y:S04]  /*02a0*/  LDG.E.EL R0, desc[UR4][R26.64] ;  /* 0x000000041a007981 */ /* 0x000f68000c2e1900 */
[----:B------:R-:W5:Y:S01]  /*02b0*/  LDG.E.128 R8, desc[UR4][R6.64+0x800] ;  /* 0x0008000406087981 */ /* 0x000f62000c1e1d00 */
[----:B------:R-:W-:-:S04]  /*02c0*/  IMAD.WIDE R20, R5, 0x4, R20 ;  /* 0x0000000405147825 */ /* 0x000fc800078e0214 */
[----:B------:R-:W-:Y:S02]  /*02d0*/  IMAD.WIDE R22, R5, 0x4, R22 ;  /* 0x0000000405167825 */ /* 0x000fe400078e0216 */
[----:B------:R1:W5:Y:S04]  /*02e0*/  LDG.E.EL R20, desc[UR4][R20.64] ;  /* 0x0000000414147981 */ /* 0x000368000c2e1900 */
[----:B------:R0:W5:Y:S01]  /*02f0*/  LDG.E.EL R5, desc[UR4][R22.64] ;  /* 0x0000000416057981 */ /* 0x000162000c2e1900 */
[----:B--2---:R-:W-:-:S04]  /*0300*/  FADD R19, R19, 9.9999997473787516356e-06 ;  /* 0x3727c5ac13137421 */ /* 0x004fc80000000000 */
[----:B------:R-:W2:Y:S01]  /*0310*/  MUFU.SQRT R25, R19 ;  /* 0x0000001300197308 */ /* 0x000ea20000002000 */
[----:B------:R-:W-:-:S07]  /*0320*/  FADD R24, R24, 9.9999997473787516356e-06 ;  /* 0x3727c5ac18187421 */ /* 0x000fce0000000000 */
[----:B0-----:R-:W0:Y:S01]  /*0330*/  MUFU.SQRT R28, R24 ;  /* 0x00000018001c7308 */ /* 0x001e220000002000 */
[C---:B--2---:R-:W-:Y:S02]  /*0340*/  FSETP.GT.AND P0, PT, R25.reuse, 8.50705917302346158658e+37, PT ;  /* 0x7e8000001900780b */ /* 0x044fe40003f04000 */
[----:B------:R-:W-:Y:S02]  /*0350*/  FSETP.GEU.AND P2, PT, R25, 1.175494350822287508e-38, PT ;  /* 0x008000001900780b */ /* 0x000fe40003f4e000 */
[C---:B0-----:R-:W-:Y:S02]  /*0360*/  FSETP.GT.AND P1, PT, R28.reuse, 8.50705917302346158658e+37, PT ;  /* 0x7e8000001c00780b */ /* 0x041fe40003f24000 */
[----:B------:R-:W-:-:S07]  /*0370*/  FSETP.GEU.AND P3, PT, R28, 1.175494350822287508e-38, PT ;  /* 0x008000001c00780b */ /* 0x000fce0003f6e000 */
[----:B------:R-:W-:-:S04]  /*0380*/  @P0 FMUL R25, R25, 0.25 ;  /* 0x3e80000019190820 */ /* 0x000fc80000400000 */
[----:B------:R-:W-:Y:S01]  /*0390*/  @!P2 FMUL R25, R25, 16777216 ;  /* 0x4b8000001919a820 */ /* 0x000fe20000400000 */
[----:B------:R-:W-:-:S03]  /*03a0*/  @P1 FMUL R28, R28, 0.25 ;  /* 0x3e8000001c1c1820 */ /* 0x000fc60000400000 */
[----:B-1----:R-:W0:Y:S01]  /*03b0*/  MUFU.RCP R21, R25 ;  /* 0x0000001900157308 */ /* 0x002e220000001000 */
[----:B------:R-:W-:Y:S01]  /*03c0*/  @!P3 FMUL R28, R28, 16777216 ;  /* 0x4b8000001c1cb820 */ /* 0x000fe20000400000 */
[----:B------:R-:W-:-:S06]  /*03d0*/  IMAD.MOV.U32 R24, RZ, RZ, 0x3e800000 ;  /* 0x3e800000ff187424 */ /* 0x000fcc00078e00ff */
[----:B------:R-:W1:Y:S01]  /*03e0*/  MUFU.RCP R19, R28 ;  /* 0x0000001c00137308 */ /* 0x000e620000001000 */
[C---:B------:R-:W-:Y:S02]  /*03f0*/  FSEL R22, R24.reuse, 1, P0 ;  /* 0x3f80000018167808 */ /* 0x040fe40000000000 */
[----:B------:R-:W-:Y:S01]  /*0400*/  FSEL R24, R24, 1, P1 ;  /* 0x3f80000018187808 */ /* 0x000fe20000800000 */
[--C-:B----4-:R-:W-:Y:S02]  /*0410*/  FADD R12, R12, R18.reuse ;  /* 0x000000120c0c7221 */ /* 0x110fe40000000000 */
[----:B------:R-:W-:Y:S01]  /*0420*/  @!P2 FMUL R22, R22, 16777216 ;  /* 0x4b8000001616a820 */ /* 0x000fe20000400000 */
[--C-:B------:R-:W-:Y:S01]  /*0430*/  FADD R13, R13, R18.reuse ;  /* 0x000000120d0d7221 */ /* 0x100fe20000000000 */
[----:B------:R-:W-:Y:S01]  /*0440*/  @!P3 FMUL R24, R24, 16777216 ;  /* 0x4b8000001818b820 */ /* 0x000fe20000400000 */
[--C-:B------:R-:W-:Y:S01]  /*0450*/  FADD R14, R14, R18.reuse ;  /* 0x000000120e0e7221 */ /* 0x100fe20000000000 */
[----:B------:R-:W-:Y:S01]  /*0460*/  FADD R15, R15, R18 ;  /* 0x000000120f0f7221 */ /* 0x000fe20000000000 */
[----:B0-----:R-:W-:Y:S01]  /*0470*/  FMUL R21, R21, R22 ;  /* 0x0000001615157220 */ /* 0x001fe20000400000 */
[C---:B---3--:R-:W-:Y:S01]  /*0480*/  FADD R18, -R4.reuse, R12 ;  /* 0x0000000c04127221 */ /* 0x048fe20000000100 */
[C---:B------:R-:W-:Y:S01]  /*0490*/  FADD R22, -R4.reuse, R13 ;  /* 0x0000000d04167221 */ /* 0x040fe20000000100 */
[----:B-1----:R-:W-:Y:S01]  /*04a0*/  FMUL R19, R19, R24 ;  /* 0x0000001813137220 */ /* 0x002fe20000400000 */
[C---:B------:R-:W-:Y:S01]  /*04b0*/  FADD R24, -R4.reuse, R14 ;  /* 0x0000000e04187221 */ /* 0x040fe20000000100 */
[----:B------:R-:W-:Y:S01]  /*04c0*/  FADD R4, -R4, R15 ;  /* 0x0000000f04047221 */ /* 0x000fe20000000100 */
[----:B------:R-:W-:Y:S01]  /*04d0*/  FMUL R26, R21, R18 ;  /* 0x00000012151a7220 */ /* 0x000fe20000400000 */
[----:B-----5:R-:W-:-:S02]  /*04e0*/  FADD R11, R11, R3 ;  /* 0x000000030b0b7221 */ /* 0x020fc40000000000 */
[C---:B------:R-:W-:Y:S01]  /*04f0*/  FMUL R18, R21.reuse, R4 ;  /* 0x0000000415127220 */ /* 0x040fe20000400000 */
[----:B------:R-:W-:Y:S01]  /*0500*/  FFMA R4, R16, R26, R17 ;  /* 0x0000001a10047223 */ /* 0x000fe20000000011 */
[C---:B------:R-:W-:Y:S01]  /*0510*/  FMUL R23, R21.reuse, R22 ;  /* 0x0000001615177220 */ /* 0x040fe20000400000 */
[----:B------:R-:W-:Y:S01]  /*0520*/  FADD R26, -R0, R11 ;  /* 0x0000000b001a7221 */ /* 0x000fe20000000100 */
[----:B------:R-:W-:Y:S01]  /*0530*/  FMUL R22, R21, R24 ;  /* 0x0000001815167220 */ /* 0x000fe20000400000 */
[--C-:B------:R-:W-:Y:S01]  /*0540*/  FADD R9, R9, R3.reuse ;  /* 0x0000000309097221 */ /* 0x100fe20000000000 */
[--C-:B------:R-:W-:Y:S01]  /*0550*/  FADD R8, R8, R3.reuse ;  /* 0x0000000308087221 */ /* 0x100fe20000000000 */
[----:B------:R-:W-:Y:S01]  /*0560*/  FADD R10, R10, R3 ;  /* 0x000000030a0a7221 */ /* 0x000fe20000000000 */
[----:B------:R-:W-:Y:S01]  /*0570*/  FMUL R26, R19, R26 ;  /* 0x0000001a131a7220 */ /* 0x000fe20000400000 */
[C-C-:B------:R-:W-:Y:S01]  /*0580*/  FFMA R21, R16.reuse, R23, R17.reuse ;  /* 0x0000001710157223 */ /* 0x140fe20000000011 */
[C-C-:B------:R-:W-:Y:S01]  /*0590*/  FFMA R22, R16.reuse, R22, R17.reuse ;  /* 0x0000001610167223 */ /* 0x140fe20000000011 */
[----:B------:R-:W-:Y:S01]  /*05a0*/  FFMA R16, R16, R18, R17 ;  /* 0x0000001210107223 */ /* 0x000fe20000000011 */
[C---:B------:R-:W-:Y:S01]  /*05b0*/  FADD R24, -R0.reuse, R9 ;  /* 0x0000000900187221 */ /* 0x040fe20000000100 */
[C---:B------:R-:W-:Y:S01]  /*05c0*/  FADD R18, -R0.reuse, R8 ;  /* 0x0000000800127221 */ /* 0x040fe20000000100 */
[----:B------:R-:W-:Y:S01]  /*05d0*/  FADD R0, -R0, R10 ;  /* 0x0000000a00007221 */ /* 0x000fe20000000100 */
[----:B------:R-:W-:Y:S01]  /*05e0*/  FFMA R26, R5, R26, R20 ;  /* 0x0000001a051a7223 */ /* 0x000fe20000000014 */
[C---:B------:R-:W-:Y:S01]  /*05f0*/  FMUL R17, R19.reuse, R24 ;  /* 0x0000001813117220 */ /* 0x040fe20000400000 */
[C---:B------:R-:W-:Y:S01]  /*0600*/  FMUL R3, R19.reuse, R18 ;  /* 0x0000001213037220 */ /* 0x040fe20000400000 */
[----:B------:R-:W-:Y:S01]  /*0610*/  FMUL R19, R19, R0 ;  /* 0x0000000013137220 */ /* 0x000fe20000400000 */
[----:B------:R-:W-:-:S02]  /*0620*/  FSETP.GTU.AND P0, PT, R16, RZ, PT ;  /* 0x000000ff1000720b */ /* 0x000fc40003f0c000 */
[C---:B------:R-:W-:Y:S01]  /*0630*/  FSETP.GTU.AND P2, PT, R26.reuse, RZ, PT ;  /* 0x000000ff1a00720b */ /* 0x040fe20003f4c000 */
[C-C-:B------:R-:W-:Y:S01]  /*0640*/  FFMA R17, R5.reuse, R17, R20.reuse ;  /* 0x0000001105117223 */ /* 0x140fe20000000014 */
[C-C-:B------:R-:W-:Y:S01]  /*0650*/  FFMA R0, R5.reuse, R3, R20.reuse ;  /* 0x0000000305007223 */ /* 0x140fe20000000014 */
[----:B------:R-:W-:Y:S01]  /*0660*/  FFMA R5, R5, R19, R20 ;  /* 0x0000001305057223 */ /* 0x000fe20000000014 */
[----:B------:R-:W-:Y:S01]  /*0670*/  FSEL R19, R26, RZ, P2 ;  /* 0x000000ff1a137208 */ /* 0x000fe20001000000 */
[----:B------:R-:W0:Y:S01]  /*0680*/  LDC.64 R24, c[0x0][0x240] ;  /* 0x00009000ff187b82 */ /* 0x000e220000000a00 */
[----:B------:R-:W-:Y:S02]  /*0690*/  FSETP.GTU.AND P1, PT, R22, RZ, PT ;  /* 0x000000ff1600720b */ /* 0x000fe40003f2c000 */
[----:B------:R-:W-:Y:S02]  /*06a0*/  FSETP.GEU.AND P5, PT, R19, 6, PT ;  /* 0x40c000001300780b */ /* 0x000fe40003fae000 */
[----:B------:R-:W-:-:S02]  /*06b0*/  FSEL R23, R16, RZ, P0 ;  /* 0x000000ff10177208 */ /* 0x000fc40000000000 */
[----:B------:R-:W-:Y:S02]  /*06c0*/  FSETP.GTU.AND P6, PT, R21, RZ, PT ;  /* 0x000000ff1500720b */ /* 0x000fe40003fcc000 */
[----:B------:R-:W-:Y:S02]  /*06d0*/  FSETP.GTU.AND P2, PT, R4, RZ, PT ;  /* 0x000000ff0400720b */ /* 0x000fe40003f4c000 */
[----:B------:R-:W-:Y:S02]  /*06e0*/  FSEL R22, R22, RZ, P1 ;  /* 0x000000ff16167208 */ /* 0x000fe40000800000 */
[----:B------:R-:W-:Y:S02]  /*06f0*/  FSETP.GEU.AND P1, PT, R23, 6, PT ;  /* 0x40c000001700780b */ /* 0x000fe40003f2e000 */
[----:B------:R-:W-:Y:S02]  /*0700*/  FSEL R21, R21, RZ, P6 ;  /* 0x000000ff15157208 */ /* 0x000fe40003000000 */
[----:B------:R-:W-:-:S02]  /*0710*/  FSEL R20, R4, RZ, P2 ;  /* 0x000000ff04147208 */ /* 0x000fc40001000000 */
[----:B------:R-:W-:Y:S02]  /*0720*/  FSETP.GTU.AND P4, PT, R5, RZ, PT ;  /* 0x000000ff0500720b */ /* 0x000fe40003f8c000 */
[----:B------:R-:W-:Y:S02]  /*0730*/  FSETP.GTU.AND P3, PT, R17, RZ, PT ;  /* 0x000000ff1100720b */ /* 0x000fe40003f6c000 */
[----:B------:R-:W-:Y:S02]  /*0740*/  FSETP.GEU.AND P2, PT, R22, 6, PT ;  /* 0x40c000001600780b */ /* 0x000fe40003f4e000 */
[----:B------:R-:W-:Y:S02]  /*0750*/  FSETP.NAN.AND P6, PT, R19, R19, PT ;  /* 0x000000131300720b */ /* 0x000fe40003fc8000 */
[----:B------:R-:W-:Y:S02]  /*0760*/  FSETP.GTU.AND P0, PT, R0, RZ, PT ;  /* 0x000000ff0000720b */ /* 0x000fe40003f0c000 */
[----:B------:R-:W-:-:S02]  /*0770*/  FSEL R18, R5, RZ, P4 ;  /* 0x000000ff05127208 */ /* 0x000fc40002000000 */
[----:B------:R-:W-:Y:S02]  /*0780*/  FSEL R17, R17, RZ, P3 ;  /* 0x000000ff11117208 */ /* 0x000fe40001800000 */
[----:B------:R-:W-:Y:S02]  /*0790*/  @P5 SEL R19, R19, 0x40c00000, P6 ;  /* 0x40c0000013135807 */ /* 0x000fe40003000000 */
[----:B------:R-:W-:Y:S02]  /*07a0*/  FSETP.NAN.AND P3, PT, R23, R23, PT ;  /* 0x000000171700720b */ /* 0x000fe40003f68000 */
[----:B------:R-:W-:Y:S02]  /*07b0*/  FSETP.GEU.AND P4, PT, R21, 6, PT ;  /* 0x40c000001500780b */ /* 0x000fe40003f8e000 */
[----:B------:R-:W-:Y:S02]  /*07c0*/  FSETP.GEU.AND P5, PT, R20, 6, PT ;  /* 0x40c000001400780b */ /* 0x000fe40003fae000 */
[----:B------:R-:W-:-:S02]  /*07d0*/  FSEL R16, R0, RZ, P0 ;  /* 0x000000ff00107208 */ /* 0x000fc40000000000 */
[----:B------:R-:W-:Y:S02]  /*07e0*/  FSETP.NAN.AND P6, PT, R22, R22, PT ;  /* 0x000000161600720b */ /* 0x000fe40003fc8000 */
[----:B------:R-:W-:Y:S02]  /*07f0*/  @P1 SEL R23, R23, 0x40c00000, P3 ;  /* 0x40c0000017171807 */ /* 0x000fe40001800000 */
[----:B------:R-:W-:Y:S02]  /*0800*/  FSETP.GEU.AND P0, PT, R18, 6, PT ;  /* 0x40c000001200780b */ /* 0x000fe40003f0e000 */
[----:B------:R-:W-:Y:S02]  /*0810*/  FSETP.GEU.AND P3, PT, R17, 6, PT ;  /* 0x40c000001100780b */ /* 0x000fe40003f6e000 */
[----:B------:R-:W-:Y:S02]  /*0820*/  FSETP.GEU.AND P1, PT, R16, 6, PT ;  /* 0x40c000001000780b */ /* 0x000fe40003f2e000 */
[----:B------:R-:W-:-:S02]  /*0830*/  @P2 SEL R22, R22, 0x40c00000, P6 ;  /* 0x40c0000016162807 */ /* 0x000fc40003000000 */
[C---:B------:R-:W-:Y:S02]  /*0840*/  FSETP.NAN.AND P6, PT, R21.reuse, R21, PT ;  /* 0x000000151500720b */ /* 0x040fe40003fc8000 */
[C---:B------:R-:W-:Y:S02]  /*0850*/  FSETP.NAN.AND P2, PT, R20.reuse, R20, PT ;  /* 0x000000141400720b */ /* 0x040fe40003f48000 */
[----:B------:R-:W-:Y:S02]  /*0860*/  @P4 SEL R21, R21, 0x40c00000, P6 ;  /* 0x40c0000015154807 */ /* 0x000fe40003000000 */
[----:B------:R-:W-:Y:S02]  /*0870*/  @P5 SEL R20, R20, 0x40c00000, P2 ;  /* 0x40c0000014145807 */ /* 0x000fe40001000000 */
[----:B------:R-:W-:Y:S02]  /*0880*/  FSETP.NAN.AND P6, PT, R18, R18, PT ;  /* 0x000000121200720b */ /* 0x000fe40003fc8000 */
[----:B------:R-:W-:-:S02]  /*0890*/  FSETP.NAN.AND P4, PT, R17, R17, PT ;  /* 0x000000111100720b */ /* 0x000fc40003f88000 */
[----:B------:R-:W-:Y:S01]  /*08a0*/  FSETP.NAN.AND P2, PT, R16, R16, PT ;  /* 0x000000101000720b */ /* 0x000fe20003f48000 */
[----:B0-----:R-:W-:Y:S01]  /*08b0*/  IMAD.WIDE R24, R2, 0x4, R24 ;  /* 0x0000000402187825 */ /* 0x001fe200078e0218 */
[----:B------:R-:W-:Y:S02]  /*08c0*/  @P0 SEL R18, R18, 0x40c00000, P6 ;  /* 0x40c0000012120807 */ /* 0x000fe40003000000 */
[----:B------:R-:W-:Y:S02]  /*08d0*/  @P3 SEL R17, R17, 0x40c00000, P4 ;  /* 0x40c0000011113807 */ /* 0x000fe40002000000 */
[----:B------:R-:W-:Y:S01]  /*08e0*/  @P1 SEL R16, R16, 0x40c00000, P2 ;  /* 0x40c0000010101807 */ /* 0x000fe20001000000 */
[----:B------:R-:W-:Y:S04]  /*08f0*/  STG.E.128 desc[UR4][R6.64], R12 ;  /* 0x0000000c06007986 */ /* 0x000fe8000c101d04 */
[----:B------:R-:W-:Y:S04]  /*0900*/  STG.E.128 desc[UR4][R6.64+0x800], R8 ;  /* 0x0008000806007986 */ /* 0x000fe8000c101d04 */
[----:B------:R-:W-:Y:S04]  /*0910*/  STG.E.128 desc[UR4][R24.64], R20 ;  /* 0x0000001418007986 */ /* 0x000fe8000c101d04 */
[----:B------:R-:W-:Y:S01]  /*0920*/  STG.E.128 desc[UR4][R24.64+0x800], R16 ;  /* 0x0008001018007986 */ /* 0x000fe2000c101d04 */
[----:B------:R-:W-:Y:S05]  /*0930*/  EXIT ;  /* 0x000000000000794d */ /* 0x000fea0003800000 */
.L_x_0:
[----:B------:R-:W-:-:S00]  /*0940*/  BRA `(.L_x_0) ;  /* 0xfffffffc00fc7947 */ /* 0x000fc0000383ffff */
[----:B------:R-:W-:-:S00]  /*0950*/  NOP ;  /* 0x0000000000007918 */ /* 0x000fc00000000000 */
        /* <DEDUP_REMOVED lines=10> */
.L_x_1:


//--------------------- .nv.global.init           --------------------------
	.section	.nv.global.init,"aw",@progbits
.nv.global.init:
	.type		_$_str,@object
	.size		_$_str,(_$_str_$_2 - _$_str)
_$_str:
        /*0000*/ 	.byte	0x5f, 0x5f, 0x43, 0x55, 0x44, 0x41, 0x5f, 0x46, 0x54, 0x5a, 0x00
	.type		_$_str_$_2,@object
	.size		_$_str_$_2,(.L_1 - _$_str_$_2)
_$_str_$_2:
        /*000b*/ 	.byte	0x5f, 0x5f, 0x43, 0x55, 0x44, 0x41, 0x5f, 0x50, 0x52, 0x45, 0x43, 0x5f, 0x53, 0x51, 0x52, 0x54
        /*001b*/ 	.byte	0x00
.L_1:


//--------------------- .nv.constant0.triton_poi_fused__native_batch_norm_legit_no_training_convolution_hardtanh_12 --------------------------
	.section	.nv.constant0.triton_poi_fused__native_batch_norm_legit_no_training_convolution_hardtanh_12,"a",@progbits
	.sectionflags	@""
	.align	4
.nv.constant0.triton_poi_fused__native_batch_norm_legit_no_training_convolution_hardtanh_12:
	.zero		588
